	.headerflags	@"EF_CUDA_TEXMODE_UNIFIED EF_CUDA_64BIT_ADDRESS EF_CUDA_ACCELERATORS EF_CUDA_SM90 EF_CUDA_VIRTUAL_SM(EF_CUDA_SM90)"
	.elftype	@"ET_EXEC"


//--------------------- .nv.info                  --------------------------
	.section	.nv.info,"",@"SHT_CUDA_INFO"
	.align	4


	//----- nvinfo : EIATTR_REGCOUNT
	.align		4
        /*0000*/ 	.byte	0x04, 0x2f
        /*0002*/ 	.short	(.L_2 - .L_1)
	.align		4
.L_1:
        /*0004*/ 	.word	index@(triton_poi_fused_convolution_elu_1)
        /*0008*/ 	.word	0x00000015


	//----- nvinfo : EIATTR_MIN_STACK_SIZE
	.align		4
.L_2:
        /*000c*/ 	.byte	0x04, 0x12
        /*000e*/ 	.short	(.L_4 - .L_3)
	.align		4
.L_3:
        /*0010*/ 	.word	index@(triton_poi_fused_convolution_elu_1)
        /*0014*/ 	.word	0x00000000


	//----- nvinfo : EIATTR_FRAME_SIZE
	.align		4
.L_4:
        /*0018*/ 	.byte	0x04, 0x11
        /*001a*/ 	.short	(.L_6 - .L_5)
	.align		4
.L_5:
        /*001c*/ 	.word	index@(triton_poi_fused_convolution_elu_1)
        /*0020*/ 	.word	0x00000000


	//----- nvinfo : EIATTR_MIN_STACK_SIZE
	.align		4
.L_6:
        /*0024*/ 	.byte	0x04, 0x12
        /*0026*/ 	.short	(.L_8 - .L_7)
	.align		4
.L_7:
        /*0028*/ 	.word	index@(triton_poi_fused_convolution_elu_1)
        /*002c*/ 	.word	0x00000000
.L_8:


//--------------------- .nv.info.triton_poi_fused_convolution_elu_1 --------------------------
	.section	.nv.info.triton_poi_fused_convolution_elu_1,"",@"SHT_CUDA_INFO"
	.sectionflags	@""
	.align	4


	//----- nvinfo : EIATTR_CUDA_API_VERSION
	.align		4
        /*0000*/ 	.byte	0x04, 0x37
        /*0002*/ 	.short	(.L_10 - .L_9)
.L_9:
        /*0004*/ 	.word	0x0000007c


	//----- nvinfo : EIATTR_KPARAM_INFO
	.align		4
.L_10:
        /*0008*/ 	.byte	0x04, 0x17
        /*000a*/ 	.short	(.L_12 - .L_11)
.L_11:
        /*000c*/ 	.word	0x00000000
        /*0010*/ 	.short	0x0002
        /*0012*/ 	.short	0x0010
        /*0014*/ 	.byte	0x00, 0xf0, 0x11, 0x00


	//----- nvinfo : EIATTR_KPARAM_INFO
	.align		4
.L_12:
        /*0018*/ 	.byte	0x04, 0x17
        /*001a*/ 	.short	(.L_14 - .L_13)
.L_13:
        /*001c*/ 	.word	0x00000000
        /*0020*/ 	.short	0x0001
        /*0022*/ 	.short	0x0008
        /*0024*/ 	.byte	0x00, 0xf4, 0x21, 0x00


	//----- nvinfo : EIATTR_KPARAM_INFO
	.align		4
.L_14:
        /*0028*/ 	.byte	0x04, 0x17
        /*002a*/ 	.short	(.L_16 - .L_15)
.L_15:
        /*002c*/ 	.word	0x00000000
        /*0030*/ 	.short	0x0000
        /*0032*/ 	.short	0x0000
        /*0034*/ 	.byte	0x00, 0xf4, 0x21, 0x00


	//----- nvinfo : EIATTR_SPARSE_MMA_MASK
	.align		4
.L_16:
        /*0038*/ 	.byte	0x03, 0x50
        /*003a*/ 	.short	0x0000


	//----- nvinfo : EIATTR_MAXREG_COUNT
	.align		4
        /*003c*/ 	.byte	0x03, 0x1b
        /*003e*/ 	.short	0x00ff


	//----- nvinfo : EIATTR_EXIT_INSTR_OFFSETS
	.align		4
        /*0040*/ 	.byte	0x04, 0x1c
        /*0042*/ 	.short	(.L_18 - .L_17)


	//   ....[0]....
.L_17:
        /*0044*/ 	.word	0x00000520


	//   ....[1]....
        /*0048*/ 	.word	0x00000540


	//----- nvinfo : EIATTR_REQNTID
	.align		4
.L_18:
        /*004c*/ 	.byte	0x04, 0x10
        /*004e*/ 	.short	(.L_20 - .L_19)
.L_19:
        /*0050*/ 	.word	0x00000080
        /*0054*/ 	.word	0x00000001
        /*0058*/ 	.word	0x00000001


	//----- nvinfo : EIATTR_CBANK_PARAM_SIZE
	.align		4
.L_20:
        /*005c*/ 	.byte	0x03, 0x19
        /*005e*/ 	.short	0x0014


	//----- nvinfo : EIATTR_PARAM_CBANK
	.align		4
        /*0060*/ 	.byte	0x04, 0x0a
        /*0062*/ 	.short	(.L_22 - .L_21)
	.align		4
.L_21:
        /*0064*/ 	.word	index@(.nv.constant0.triton_poi_fused_convolution_elu_1)
        /*0068*/ 	.short	0x0210
        /*006a*/ 	.short	0x0014


	//----- nvinfo : EIATTR_SW_WAR
	.align		4
.L_22:
        /*006c*/ 	.byte	0x04, 0x36
        /*006e*/ 	.short	(.L_24 - .L_23)
.L_23:
        /*0070*/ 	.word	0x00000008
.L_24:


//--------------------- .nv.callgraph             --------------------------
	.section	.nv.callgraph,"",@"SHT_CUDA_CALLGRAPH"
	.align	4
	.sectionentsize	8
	.align		4
        /*0000*/ 	.word	0x00000000
	.align		4
        /*0004*/ 	.word	0xffffffff
	.align		4
        /*0008*/ 	.word	0x00000000
	.align		4
        /*000c*/ 	.word	0xfffffffe
	.align		4
        /*0010*/ 	.word	0x00000000
	.align		4
        /*0014*/ 	.word	0xfffffffd
	.align		4
        /*0018*/ 	.word	0x00000000
	.align		4
        /*001c*/ 	.word	0xfffffffc


//--------------------- .nv.constant4             --------------------------
	.section	.nv.constant4,"a",@progbits
	.align	8
	.align		8
.nv.constant4:
        /*0000*/ 	.dword	_$_str


//--------------------- .text.triton_poi_fused_convolution_elu_1 --------------------------
	.section	.text.triton_poi_fused_convolution_elu_1,"ax",@progbits
	.align	128
        .global         triton_poi_fused_convolution_elu_1
        .type           triton_poi_fused_convolution_elu_1,@function
        .size           triton_poi_fused_convolution_elu_1,(.L_x_1 - triton_poi_fused_convolution_elu_1)
        .other          triton_poi_fused_convolution_elu_1,@"STO_CUDA_ENTRY STV_DEFAULT"
triton_poi_fused_convolution_elu_1:
.text.triton_poi_fused_convolution_elu_1:
[----:B------:R-:W0:Y:S02]  /*0000*/  LDC R1, c[0x0][0x28] ;  /* 0x00000a00ff017b82 */ /* 0x000e240000000800 */
[----:B------:R-:W1:Y:S01]  /*0010*/  S2R R0, SR_TID.X ;  /* 0x0000000000007919 */ /* 0x000e620000002100 */
[----:B------:R-:W2:Y:S01]  /*0020*/  LDC.64 R10, c[0x0][0x218] ;  /* 0x00008600ff0a7b82 */ /* 0x000ea20000000a00 */
[----:B------:R-:W-:Y:S01]  /*0030*/  ULDC.64 UR4, c[0x0][0x208] ;  /* 0x0000820000047ab9 */ /* 0x000fe20000000a00 */
[----:B------:R-:W3:Y:S06]  /*0040*/  S2R R5, SR_CTAID.X ;  /* 0x0000000000057919 */ /* 0x000eec0000002500 */
[----:B------:R-:W4:Y:S01]  /*0050*/  LDC.64 R2, c[0x0][0x210] ;  /* 0x00008400ff027b82 */ /* 0x000f220000000a00 */
[----:B-1----:R-:W-:-:S02]  /*0060*/  SHF.L.U32 R0, R0, 0x1, RZ ;  /* 0x0000000100007819 */ /* 0x002fc400000006ff */
[----:B---3--:R-:W-:Y:S02]  /*0070*/  SHF.R.S32.HI R4, RZ, 0x17, R5 ;  /* 0x00000017ff047819 */ /* 0x008fe40000011405 */
[----:B------:R-:W-:Y:S02]  /*0080*/  LOP3.LUT R0, R0, 0xfe, RZ, 0xc0, !PT ;  /* 0x000000fe00007812 */ /* 0x000fe400078ec0ff */
[----:B------:R-:W-:Y:S02]  /*0090*/  SGXT R4, R4, 0x1 ;  /* 0x000000010404781a */ /* 0x000fe40000000200 */
[----:B------:R-:W-:-:S04]  /*00a0*/  LEA R5, R5, R0, 0x8 ;  /* 0x0000000005057211 */ /* 0x000fc800078e40ff */
[----:B------:R-:W-:Y:S01]  /*00b0*/  LEA.HI R4, R4, R5, RZ, 0x4 ;  /* 0x0000000504047211 */ /* 0x000fe200078f20ff */
[C---:B----4-:R-:W-:Y:S01]  /*00c0*/  IMAD.WIDE R2, R5.reuse, 0x4, R2 ;  /* 0x0000000405027825 */ /* 0x050fe200078e0202 */
[----:B------:R-:W-:Y:S02]  /*00d0*/  ISETP.GE.AND P0, PT, R5, 0x100, PT ;  /* 0x000001000500780c */ /* 0x000fe40003f06270 */
[----:B------:R-:W-:-:S04]  /*00e0*/  SHF.R.S32.HI R4, RZ, 0x4, R4 ;  /* 0x00000004ff047819 */ /* 0x000fc80000011404 */
[----:B------:R-:W-:-:S04]  /*00f0*/  LEA.HI R0, R4, R4, RZ, 0x2 ;  /* 0x0000000404007211 */ /* 0x000fc800078f10ff */
[----:B------:R-:W-:Y:S01]  /*0100*/  LOP3.LUT R7, R0, 0xfffffffc, RZ, 0xc0, !PT ;  /* 0xfffffffc00077812 */ /* 0x000fe200078ec0ff */
[----:B------:R-:W-:-:S03]  /*0110*/  IMAD.MOV.U32 R0, RZ, RZ, RZ ;  /* 0x000000ffff007224 */ /* 0x000fc600078e00ff */
[----:B------:R-:W-:Y:S02]  /*0120*/  IADD3 R7, R4, -R7, RZ ;  /* 0x8000000704077210 */ /* 0x000fe40007ffe0ff */
[----:B------:R-:W-:-:S03]  /*0130*/  CS2R R4, SRZ ;  /* 0x0000000000047805 */ /* 0x000fc6000001ff00 */
[----:B--2---:R-:W-:Y:S01]  /*0140*/  IMAD.WIDE R10, R7, 0x4, R10 ;  /* 0x00000004070a7825 */ /* 0x004fe200078e020a */
[----:B------:R-:W-:Y:S02]  /*0150*/  HFMA2.MMA R7, -RZ, RZ, 0, 0 ;  /* 0x00000000ff077435 */ /* 0x000fe400000001ff */
[----:B------:R-:W2:Y:S04]  /*0160*/  @!P0 LDG.E.64 R4, desc[UR4][R2.64] ;  /* 0x0000000402048981 */ /* 0x000ea8000c1e1b00 */
[----:B------:R-:W2:Y:S04]  /*0170*/  @!P0 LDG.E.EL R0, desc[UR4][R10.64] ;  /* 0x000000040a008981 */ /* 0x000ea8000c2e1900 */
[----:B------:R-:W3:Y:S01]  /*0180*/  @!P0 LDG.E.EL R7, desc[UR4][R10.64] ;  /* 0x000000040a078981 */ /* 0x000ee2000c2e1900 */
[----:B------:R-:W-:-:S02]  /*0190*/  IMAD.MOV.U32 R15, RZ, RZ, 0x3ab5ebe6 ;  /* 0x3ab5ebe6ff0f7424 */ /* 0x000fc400078e00ff */
[----:B--2---:R-:W-:-:S04]  /*01a0*/  FADD R6, R0, R5 ;  /* 0x0000000500067221 */ /* 0x004fc80000000000 */
[C---:B------:R-:W-:Y:S01]  /*01b0*/  FMUL R14, R6.reuse, 1.4426950216293334961 ;  /* 0x3fb8aa3b060e7820 */ /* 0x040fe20000400000 */
[----:B---3--:R-:W-:Y:S01]  /*01c0*/  FADD R8, R7, R4 ;  /* 0x0000000407087221 */ /* 0x008fe20000000000 */
[----:B------:R-:W-:-:S03]  /*01d0*/  FADD.FTZ R13, |R6|, -RZ ;  /* 0x800000ff060d7221 */ /* 0x000fc60000010200 */
[C---:B------:R-:W-:Y:S01]  /*01e0*/  FMUL R9, R8.reuse, 1.4426950216293334961 ;  /* 0x3fb8aa3b08097820 */ /* 0x040fe20000400000 */
[----:B------:R-:W1:Y:S01]  /*01f0*/  FRND R14, R14 ;  /* 0x0000000e000e7307 */ /* 0x000e620000201000 */
[----:B------:R-:W-:Y:S01]  /*0200*/  FADD.FTZ R12, |R8|, -RZ ;  /* 0x800000ff080c7221 */ /* 0x000fe20000010200 */
[----:B------:R-:W-:-:S04]  /*0210*/  FSETP.GEU.AND P2, PT, R13, 0.40999999642372131348, PT ;  /* 0x3ed1eb850d00780b */ /* 0x000fc80003f4e000 */
[----:B------:R-:W-:Y:S02]  /*0220*/  FSETP.GEU.AND P1, PT, R12, 0.40999999642372131348, PT ;  /* 0x3ed1eb850c00780b */ /* 0x000fe40003f2e000 */
[----:B------:R-:W2:Y:S01]  /*0230*/  FRND R9, R9 ;  /* 0x0000000900097307 */ /* 0x000ea20000201000 */
[----:B-1----:R-:W-:Y:S02]  /*0240*/  FSEL R11, R14, RZ, P2 ;  /* 0x000000ff0e0b7208 */ /* 0x002fe40001000000 */
[----:B------:R-:W-:Y:S02]  /*0250*/  FSETP.NEU.AND P2, PT, R6, RZ, PT ;  /* 0x000000ff0600720b */ /* 0x000fe40003f4d000 */
[C---:B------:R-:W-:Y:S01]  /*0260*/  FSETP.NEU.AND P3, PT, R11.reuse, 128, PT ;  /* 0x430000000b00780b */ /* 0x040fe20003f6d000 */
[----:B------:R-:W-:Y:S01]  /*0270*/  FFMA.FTZ R12, -R11, 0.693145751953125, R6 ;  /* 0x3f3172000b0c7823 */ /* 0x000fe20000010106 */
[----:B--2---:R-:W-:-:S03]  /*0280*/  FSEL R13, R9, RZ, P1 ;  /* 0x000000ff090d7208 */ /* 0x004fc60000800000 */
[C---:B------:R-:W-:Y:S01]  /*0290*/  FFMA.FTZ R16, -R11.reuse, 1.428606765330187045e-06, R12 ;  /* 0x35bfbe8e0b107823 */ /* 0x040fe2000001010c */
[----:B------:R-:W-:Y:S02]  /*02a0*/  FSEL R9, R11, 127, P3 ;  /* 0x42fe00000b097808 */ /* 0x000fe40001800000 */
[C---:B------:R-:W-:Y:S01]  /*02b0*/  FSETP.NEU.AND P4, PT, R13.reuse, 128, PT ;  /* 0x430000000d00780b */ /* 0x040fe20003f8d000 */
[C---:B------:R-:W-:Y:S01]  /*02c0*/  FFMA.FTZ R10, -R13.reuse, 0.693145751953125, R8 ;  /* 0x3f3172000d0a7823 */ /* 0x040fe20000010108 */
[----:B------:R-:W-:Y:S01]  /*02d0*/  FFMA.FTZ R17, R16, R15, 0.0083824126049876213074 ;  /* 0x3c09566310117423 */ /* 0x000fe2000001000f */
[----:B------:R-:W1:Y:S01]  /*02e0*/  MUFU.EX2 R11, R9 ;  /* 0x00000009000b7308 */ /* 0x000e620000000800 */
[----:B------:R-:W-:Y:S01]  /*02f0*/  FSETP.NEU.AND P1, PT, R8, RZ, PT ;  /* 0x000000ff0800720b */ /* 0x000fe20003f2d000 */
[C---:B------:R-:W-:Y:S01]  /*0300*/  FFMA.FTZ R14, -R13.reuse, 1.428606765330187045e-06, R10 ;  /* 0x35bfbe8e0d0e7823 */ /* 0x040fe2000001010a */
[----:B------:R-:W-:Y:S01]  /*0310*/  FSEL R10, R13, 127, P4 ;  /* 0x42fe00000d0a7808 */ /* 0x000fe20002000000 */
[----:B------:R-:W-:Y:S01]  /*0320*/  FFMA.FTZ R17, R16, R17, 0.041667830199003219604 ;  /* 0x3d2aabe310117423 */ /* 0x000fe20000010011 */
[----:B------:R-:W-:Y:S01]  /*0330*/  FSETP.GT.AND P5, PT, R9, 128, PT ;  /* 0x430000000900780b */ /* 0x000fe20003fa4000 */
[----:B------:R-:W-:-:S02]  /*0340*/  FFMA.FTZ R15, R14, R15, 0.0083824126049876213074 ;  /* 0x3c0956630e0f7423 */ /* 0x000fc4000001000f */
[----:B------:R-:W2:Y:S01]  /*0350*/  MUFU.EX2 R12, R10 ;  /* 0x0000000a000c7308 */ /* 0x000ea20000000800 */
[----:B------:R-:W-:Y:S01]  /*0360*/  FFMA.FTZ R17, R16, R17, 0.16666397452354431152 ;  /* 0x3e2aa9f610117423 */ /* 0x000fe20000010011 */
[----:B------:R-:W-:-:S03]  /*0370*/  FFMA.FTZ R15, R14, R15, 0.041667830199003219604 ;  /* 0x3d2aabe30e0f7423 */ /* 0x000fc6000001000f */
[----:B------:R-:W-:Y:S01]  /*0380*/  FFMA.FTZ R17, R16, R17, 0.49999994039535522461 ;  /* 0x3efffffe10117423 */ /* 0x000fe20000010011 */
[----:B------:R-:W-:Y:S01]  /*0390*/  FFMA.FTZ R15, R14, R15, 0.16666397452354431152 ;  /* 0x3e2aa9f60e0f7423 */ /* 0x000fe2000001000f */
[----:B-1----:R-:W-:Y:S02]  /*03a0*/  FADD R18, R11, -1 ;  /* 0xbf8000000b127421 */ /* 0x002fe40000000000 */
[----:B------:R-:W-:Y:S01]  /*03b0*/  FMUL R17, R16, R17 ;  /* 0x0000001110117220 */ /* 0x000fe20000400000 */
[----:B------:R-:W-:-:S03]  /*03c0*/  FFMA.FTZ R15, R14, R15, 0.49999994039535522461 ;  /* 0x3efffffe0e0f7423 */ /* 0x000fc6000001000f */
[----:B------:R-:W-:Y:S01]  /*03d0*/  FFMA.FTZ R16, R16, R17, R16 ;  /* 0x0000001110107223 */ /* 0x000fe20000010010 */
[----:B------:R-:W-:Y:S01]  /*03e0*/  FMUL R15, R14, R15 ;  /* 0x0000000f0e0f7220 */ /* 0x000fe20000400000 */
[----:B--2---:R-:W-:Y:S02]  /*03f0*/  FADD R13, R12, -1 ;  /* 0xbf8000000c0d7421 */ /* 0x004fe40000000000 */
[----:B------:R-:W-:Y:S01]  /*0400*/  FFMA.FTZ R11, R11, R16, R18 ;  /* 0x000000100b0b7223 */ /* 0x000fe20000010012 */
[----:B------:R-:W-:-:S03]  /*0410*/  FFMA.FTZ R15, R14, R15, R14 ;  /* 0x0000000f0e0f7223 */ /* 0x000fc6000001000e */
[----:B------:R-:W-:Y:S01]  /*0420*/  @!P3 FADD R11, R11, R11 ;  /* 0x0000000b0b0bb221 */ /* 0x000fe20000000000 */
[----:B------:R-:W-:Y:S01]  /*0430*/  FFMA.FTZ R12, R12, R15, R13 ;  /* 0x0000000f0c0c7223 */ /* 0x000fe2000001000d */
[----:B------:R-:W-:Y:S01]  /*0440*/  FSETP.GEU.AND P3, PT, R9, -25, PT ;  /* 0xc1c800000900780b */ /* 0x000fe20003f6e000 */
[----:B------:R-:W-:Y:S02]  /*0450*/  FADD R9, R8, R8 ;  /* 0x0000000808097221 */ /* 0x000fe40000000000 */
[----:B------:R-:W-:Y:S01]  /*0460*/  @!P4 FADD R12, R12, R12 ;  /* 0x0000000c0c0cc221 */ /* 0x000fe20000000000 */
[C---:B------:R-:W-:Y:S02]  /*0470*/  FSETP.GT.AND P4, PT, R10.reuse, 128, PT ;  /* 0x430000000a00780b */ /* 0x040fe40003f84000 */
[----:B------:R-:W-:Y:S02]  /*0480*/  FSEL R11, R11, +INF , !P5 ;  /* 0x7f8000000b0b7808 */ /* 0x000fe40006800000 */
[----:B------:R-:W-:-:S02]  /*0490*/  FSETP.GEU.AND P5, PT, R10, -25, PT ;  /* 0xc1c800000a00780b */ /* 0x000fc40003fae000 */
[----:B------:R-:W-:Y:S02]  /*04a0*/  FSEL R12, R12, +INF , !P4 ;  /* 0x7f8000000c0c7808 */ /* 0x000fe40006000000 */
[----:B------:R-:W-:Y:S01]  /*04b0*/  FSEL R11, R11, -1, P3 ;  /* 0xbf8000000b0b7808 */ /* 0x000fe20001800000 */
[----:B------:R-:W-:Y:S01]  /*04c0*/  @!P2 FADD R11, R6, R6 ;  /* 0x00000006060ba221 */ /* 0x000fe20000000000 */
[----:B------:R-:W-:Y:S02]  /*04d0*/  @P1 FSEL R9, R12, -1, P5 ;  /* 0xbf8000000c091808 */ /* 0x000fe40002800000 */
[----:B------:R-:W-:Y:S02]  /*04e0*/  FSETP.GT.AND P3, PT, R4, -R7, PT ;  /* 0x800000070400720b */ /* 0x000fe40003f64000 */
[----:B------:R-:W-:Y:S02]  /*04f0*/  FSETP.GT.AND P1, PT, R5, -R0, PT ;  /* 0x800000000500720b */ /* 0x000fe40003f24000 */
[----:B------:R-:W-:-:S02]  /*0500*/  FSEL R10, R8, R9, P3 ;  /* 0x00000009080a7208 */ /* 0x000fc40001800000 */
[----:B------:R-:W-:Y:S01]  /*0510*/  FSEL R11, R6, R11, P1 ;  /* 0x0000000b060b7208 */ /* 0x000fe20000800000 */
[----:B------:R-:W-:Y:S08]  /*0520*/  @P0 EXIT ;  /* 0x000000000000094d */ /* 0x000ff00003800000 */
[----:B------:R-:W-:Y:S01]  /*0530*/  STG.E.64 desc[UR4][R2.64], R10 ;  /* 0x0000000a02007986 */ /* 0x000fe2000c101b04 */
[----:B------:R-:W-:Y:S05]  /*0540*/  EXIT ;  /* 0x000000000000794d */ /* 0x000fea0003800000 */
.L_x_0:
[----:B------:R-:W-:-:S00]  /*0550*/  BRA `(.L_x_0) ;  /* 0xfffffffc00fc7947 */ /* 0x000fc0000383ffff */
[----:B------:R-:W-:-:S00]  /*0560*/  NOP ;  /* 0x0000000000007918 */ /* 0x000fc00000000000 */
        /* <DEDUP_REMOVED lines=9> */
.L_x_1:


//--------------------- .nv.global.init           --------------------------
	.section	.nv.global.init,"aw",@progbits
.nv.global.init:
	.type		_$_str,@object
	.size		_$_str,(.L_0 - _$_str)
_$_str:
        /*0000*/ 	.byte	0x5f, 0x5f, 0x43, 0x55, 0x44, 0x41, 0x5f, 0x46, 0x54, 0x5a, 0x00
.L_0:


//--------------------- .nv.constant0.triton_poi_fused_convolution_elu_1 --------------------------
	.section	.nv.constant0.triton_poi_fused_convolution_elu_1,"a",@progbits
	.sectionflags	@""
	.align	4
.nv.constant0.triton_poi_fused_convolution_elu_1:
	.zero		548
